//
// Generated by NVIDIA NVVM Compiler
//
// Compiler Build ID: CL-36424714
// Cuda compilation tools, release 13.0, V13.0.88
// Based on NVVM 20.0.0
//

.version 9.0
.target sm_100
.address_size 64

	// .globl	_Z17array_mult_kernelPdS_S_

.visible .entry _Z17array_mult_kernelPdS_S_(
	.param .u64 .ptr .align 1 _Z17array_mult_kernelPdS_S__param_0,
	.param .u64 .ptr .align 1 _Z17array_mult_kernelPdS_S__param_1,
	.param .u64 .ptr .align 1 _Z17array_mult_kernelPdS_S__param_2
)
{
	.reg .b32 	%r<5>;
	.reg .b64 	%rd<11>;
	.reg .b64 	%fd<4>;

	ld.param.u64 	%rd1, [_Z17array_mult_kernelPdS_S__param_0];
	ld.param.u64 	%rd2, [_Z17array_mult_kernelPdS_S__param_1];
	ld.param.u64 	%rd3, [_Z17array_mult_kernelPdS_S__param_2];
	cvta.to.global.u64 	%rd4, %rd3;
	cvta.to.global.u64 	%rd5, %rd2;
	cvta.to.global.u64 	%rd6, %rd1;
	mov.u32 	%r1, %ctaid.x;
	mov.u32 	%r2, %ntid.x;
	mov.u32 	%r3, %tid.x;
	mad.lo.s32 	%r4, %r1, %r2, %r3;
	mul.wide.u32 	%rd7, %r4, 8;
	add.s64 	%rd8, %rd6, %rd7;
	ld.global.f64 	%fd1, [%rd8];
	add.s64 	%rd9, %rd5, %rd7;
	ld.global.f64 	%fd2, [%rd9];
	mul.f64 	%fd3, %fd1, %fd2;
	add.s64 	%rd10, %rd4, %rd7;
	st.global.f64 	[%rd10], %fd3;
	ret;

}


// ===== COMPILED SASS (sm_100) =====

	.target	sm_100

	.elftype	@"ET_EXEC"


//--------------------- .note.nv.tkinfo           --------------------------
	.section	.note.nv.tkinfo,"",@"SHT_NOTE"
	.sectionflags	@"SHF_NOTE_NV_TKINFO"
	.tkinfo
        /*0018*/ 	.word	0x00000002
        /*0030*/ 	.string	""
        /*0030*/ 	.string	"ptxas"
        /*0030*/ 	.string	"Cuda compilation tools, release 13.0, V13.0.88"
        /*0030*/ 	.string	"Build cuda_13.0.r13.0/compiler.36424714_0"
        /*0030*/ 	.string	"-arch sm_100 -m 64 "



//--------------------- .note.nv.cuinfo           --------------------------
	.section	.note.nv.cuinfo,"",@"SHT_NOTE"
	.sectionflags	@"SHF_NOTE_NV_CUINFO"
        /*0018*/ 	.short	0x0002
        /*001a*/ 	.short	0x0064
        /*001c*/ 	.short	0x0082
	.zero		2


//--------------------- .nv.info                  --------------------------
	.section	.nv.info,"",@"SHT_CUDA_INFO"
	.align	4


	//----- nvinfo : EIATTR_REGCOUNT
	.align		4
        /*0000*/ 	.byte	0x04, 0x2f
        /*0002*/ 	.short	(.L_1 - .L_0)
	.align		4
.L_0:
        /*0004*/ 	.word	index@(_Z17array_mult_kernelPdS_S_)
        /*0008*/ 	.word	0x0000000e


	//----- nvinfo : EIATTR_FRAME_SIZE
	.align		4
.L_1:
        /*000c*/ 	.byte	0x04, 0x11
        /*000e*/ 	.short	(.L_3 - .L_2)
	.align		4
.L_2:
        /*0010*/ 	.word	index@(_Z17array_mult_kernelPdS_S_)
        /*0014*/ 	.word	0x00000000


	//----- nvinfo : EIATTR_MIN_STACK_SIZE
	.align		4
.L_3:
        /*0018*/ 	.byte	0x04, 0x12
        /*001a*/ 	.short	(.L_5 - .L_4)
	.align		4
.L_4:
        /*001c*/ 	.word	index@(_Z17array_mult_kernelPdS_S_)
        /*0020*/ 	.word	0x00000000
.L_5:


//--------------------- .nv.compat                --------------------------
	.section	.nv.compat,"",@"SHT_CUDA_COMPAT_INFO"
	.align	4
        /*0000*/ 	.byte	0x02, 0x09, 0x00, 0x00, 0x02, 0x02, 0x01, 0x00, 0x02, 0x05, 0x05, 0x00, 0x03, 0x07, 0x01, 0x01
        /*0010*/ 	.byte	0x02, 0x03, 0x00, 0x00, 0x02, 0x06, 0x01, 0x00, 0x04, 0x0b, 0x08, 0x00, 0x01, 0x00, 0x00, 0x00
        /*0020*/ 	.byte	0x00, 0x00, 0x00, 0x00


//--------------------- .nv.info._Z17array_mult_kernelPdS_S_ --------------------------
	.section	.nv.info._Z17array_mult_kernelPdS_S_,"",@"SHT_CUDA_INFO"
	.sectionflags	@""
	.align	4


	//----- nvinfo : EIATTR_CUDA_API_VERSION
	.align		4
        /*0000*/ 	.byte	0x04, 0x37
        /*0002*/ 	.short	(.L_7 - .L_6)
.L_6:
        /*0004*/ 	.word	0x00000082


	//----- nvinfo : EIATTR_KPARAM_INFO
	.align		4
.L_7:
        /*0008*/ 	.byte	0x04, 0x17
        /*000a*/ 	.short	(.L_9 - .L_8)
.L_8:
        /*000c*/ 	.word	0x00000000
        /*0010*/ 	.short	0x0002
        /*0012*/ 	.short	0x0010
        /*0014*/ 	.byte	0x00, 0xf5, 0x21, 0x00


	//----- nvinfo : EIATTR_KPARAM_INFO
	.align		4
.L_9:
        /*0018*/ 	.byte	0x04, 0x17
        /*001a*/ 	.short	(.L_11 - .L_10)
.L_10:
        /*001c*/ 	.word	0x00000000
        /*0020*/ 	.short	0x0001
        /*0022*/ 	.short	0x0008
        /*0024*/ 	.byte	0x00, 0xf5, 0x21, 0x00


	//----- nvinfo : EIATTR_KPARAM_INFO
	.align		4
.L_11:
        /*0028*/ 	.byte	0x04, 0x17
        /*002a*/ 	.short	(.L_13 - .L_12)
.L_12:
        /*002c*/ 	.word	0x00000000
        /*0030*/ 	.short	0x0000
        /*0032*/ 	.short	0x0000
        /*0034*/ 	.byte	0x00, 0xf5, 0x21, 0x00


	//----- nvinfo : EIATTR_SPARSE_MMA_MASK
	.align		4
.L_13:
        /*0038*/ 	.byte	0x03, 0x50
        /*003a*/ 	.short	0x0000


	//----- nvinfo : EIATTR_MAXREG_COUNT
	.align		4
        /*003c*/ 	.byte	0x03, 0x1b
        /*003e*/ 	.short	0x00ff


	//----- nvinfo : EIATTR_MERCURY_ISA_VERSION
	.align		4
        /*0040*/ 	.byte	0x03, 0x5f
        /*0042*/ 	.short	0x0101


	//----- nvinfo : EIATTR_VRC_CTA_INIT_COUNT
	.align		4
        /*0044*/ 	.byte	0x02, 0x4a
	.zero		1
	.zero		1


	//----- nvinfo : EIATTR_EXIT_INSTR_OFFSETS
	.align		4
        /*0048*/ 	.byte	0x04, 0x1c
        /*004a*/ 	.short	(.L_15 - .L_14)


	//   ....[0]....
.L_14:
        /*004c*/ 	.word	0x00000100


	//----- nvinfo : EIATTR_CBANK_PARAM_SIZE
	.align		4
.L_15:
        /*0050*/ 	.byte	0x03, 0x19
        /*0052*/ 	.short	0x0018


	//----- nvinfo : EIATTR_PARAM_CBANK
	.align		4
        /*0054*/ 	.byte	0x04, 0x0a
        /*0056*/ 	.short	(.L_17 - .L_16)
	.align		4
.L_16:
        /*0058*/ 	.word	index@(.nv.constant0._Z17array_mult_kernelPdS_S_)
        /*005c*/ 	.short	0x0380
        /*005e*/ 	.short	0x0018


	//----- nvinfo : EIATTR_SW_WAR
	.align		4
.L_17:
        /*0060*/ 	.byte	0x04, 0x36
        /*0062*/ 	.short	(.L_19 - .L_18)
.L_18:
        /*0064*/ 	.word	0x00000008
.L_19:


//--------------------- .nv.callgraph             --------------------------
	.section	.nv.callgraph,"",@"SHT_CUDA_CALLGRAPH"
	.align	4
	.sectionentsize	8
	.align		4
        /*0000*/ 	.word	0x00000000
	.align		4
        /*0004*/ 	.word	0xffffffff
	.align		4
        /*0008*/ 	.word	0x00000000
	.align		4
        /*000c*/ 	.word	0xfffffffe
	.align		4
        /*0010*/ 	.word	0x00000000
	.align		4
        /*0014*/ 	.word	0xfffffffd
	.align		4
        /*0018*/ 	.word	0x00000000
	.align		4
        /*001c*/ 	.word	0xfffffffc


//--------------------- .text._Z17array_mult_kernelPdS_S_ --------------------------
	.section	.text._Z17array_mult_kernelPdS_S_,"ax",@progbits
	.align	128
        .global         _Z17array_mult_kernelPdS_S_
        .type           _Z17array_mult_kernelPdS_S_,@function
        .size           _Z17array_mult_kernelPdS_S_,(.L_x_1 - _Z17array_mult_kernelPdS_S_)
        .other          _Z17array_mult_kernelPdS_S_,@"STO_CUDA_ENTRY STV_DEFAULT"
_Z17array_mult_kernelPdS_S_:
.text._Z17array_mult_kernelPdS_S_:
[----:B------:R-:W-:Y:S01]  /*0000*/  LDC R1, c[0x0][0x37c] ;  /* 0x0000df00ff017b82 */ /* 0x000fe20000000800 */
[----:B------:R-:W0:Y:S07]  /*0010*/  S2R R0, SR_TID.X ;  /* 0x0000000000007919 */ /* 0x000e2e0000002100 */
[----:B------:R-:W0:Y:S01]  /*0020*/  S2UR UR6, SR_CTAID.X ;  /* 0x00000000000679c3 */ /* 0x000e220000002500 */
[----:B------:R-:W1:Y:S07]  /*0030*/  LDCU.64 UR4, c[0x0][0x358] ;  /* 0x00006b00ff0477ac */ /* 0x000e6e0008000a00 */
[----:B------:R-:W0:Y:S08]  /*0040*/  LDC R11, c[0x0][0x360] ;  /* 0x0000d800ff0b7b82 */ /* 0x000e300000000800 */
[----:B------:R-:W2:Y:S08]  /*0050*/  LDC.64 R2, c[0x0][0x380] ;  /* 0x0000e000ff027b82 */ /* 0x000eb00000000a00 */
[----:B------:R-:W3:Y:S01]  /*0060*/  LDC.64 R4, c[0x0][0x388] ;  /* 0x0000e200ff047b82 */ /* 0x000ee20000000a00 */
[----:B0-----:R-:W-:-:S07]  /*0070*/  IMAD R11, R11, UR6, R0 ;  /* 0x000000060b0b7c24 */ /* 0x001fce000f8e0200 */
[----:B------:R-:W0:Y:S01]  /*0080*/  LDC.64 R8, c[0x0][0x390] ;  /* 0x0000e400ff087b82 */ /* 0x000e220000000a00 */
[----:B--2---:R-:W-:-:S06]  /*0090*/  IMAD.WIDE.U32 R2, R11, 0x8, R2 ;  /* 0x000000080b027825 */ /* 0x004fcc00078e0002 */
[----:B-1----:R-:W2:Y:S01]  /*00a0*/  LDG.E.64 R2, desc[UR4][R2.64] ;  /* 0x0000000402027981 */ /* 0x002ea2000c1e1b00 */
[----:B---3--:R-:W-:-:S06]  /*00b0*/  IMAD.WIDE.U32 R4, R11, 0x8, R4 ;  /* 0x000000080b047825 */ /* 0x008fcc00078e0004 */
[----:B------:R-:W2:Y:S01]  /*00c0*/  LDG.E.64 R4, desc[UR4][R4.64] ;  /* 0x0000000404047981 */ /* 0x000ea2000c1e1b00 */
[----:B0-----:R-:W-:Y:S01]  /*00d0*/  IMAD.WIDE.U32 R8, R11, 0x8, R8 ;  /* 0x000000080b087825 */ /* 0x001fe200078e0008 */
[----:B--2---:R-:W-:-:S07]  /*00e0*/  DMUL R6, R2, R4 ;  /* 0x0000000402067228 */ /* 0x004fce0000000000 */
[----:B------:R-:W-:Y:S01]  /*00f0*/  STG.E.64 desc[UR4][R8.64], R6 ;  /* 0x0000000608007986 */ /* 0x000fe2000c101b04 */
[----:B------:R-:W-:Y:S05]  /*0100*/  EXIT ;  /* 0x000000000000794d */ /* 0x000fea0003800000 */
.L_x_0:
[----:B------:R-:W-:-:S00]  /*0110*/  BRA `(.L_x_0) ;  /* 0xfffffffc00fc7947 */ /* 0x000fc0000383ffff */
[----:B------:R-:W-:-:S00]  /*0120*/  NOP ;  /* 0x0000000000007918 */ /* 0x000fc00000000000 */
        /* <DEDUP_REMOVED lines=13> */
.L_x_1:


//--------------------- .nv.shared.reserved.0     --------------------------
	.section	.nv.shared.reserved.0,"aw",@nobits
	.weak		__nv_reservedSMEM_offset_0_alias
	.size		__nv_reservedSMEM_offset_0_alias, 0, 64
	.other		__nv_reservedSMEM_offset_0_alias,@"STO_CUDA_RESERVED_SHARED STV_DEFAULT"
__nv_reservedSMEM_offset_0_alias:
	.zero		0
	.zero		64


//--------------------- .nv.constant0._Z17array_mult_kernelPdS_S_ --------------------------
	.section	.nv.constant0._Z17array_mult_kernelPdS_S_,"a",@progbits
	.sectionflags	@""
	.align	4
.nv.constant0._Z17array_mult_kernelPdS_S_:
	.zero		920


//--------------------- SYMBOLS --------------------------

	.type		.nv.reservedSmem.offset0,@object
	.size		.nv.reservedSmem.offset0,0x4
